	.headerflags	@"EF_CUDA_TEXMODE_UNIFIED EF_CUDA_64BIT_ADDRESS EF_CUDA_ACCELERATORS EF_CUDA_SM90 EF_CUDA_VIRTUAL_SM(EF_CUDA_SM90)"
	.elftype	@"ET_EXEC"


//--------------------- .nv.info                  --------------------------
	.section	.nv.info,"",@"SHT_CUDA_INFO"
	.align	4


	//----- nvinfo : EIATTR_REGCOUNT
	.align		4
        /*0000*/ 	.byte	0x04, 0x2f
        /*0002*/ 	.short	(.L_2 - .L_1)
	.align		4
.L_1:
        /*0004*/ 	.word	index@(triton_poi_fused_convolution_gelu_3)
        /*0008*/ 	.word	0x00000014


	//----- nvinfo : EIATTR_MIN_STACK_SIZE
	.align		4
.L_2:
        /*000c*/ 	.byte	0x04, 0x12
        /*000e*/ 	.short	(.L_4 - .L_3)
	.align		4
.L_3:
        /*0010*/ 	.word	index@(triton_poi_fused_convolution_gelu_3)
        /*0014*/ 	.word	0x00000000


	//----- nvinfo : EIATTR_FRAME_SIZE
	.align		4
.L_4:
        /*0018*/ 	.byte	0x04, 0x11
        /*001a*/ 	.short	(.L_6 - .L_5)
	.align		4
.L_5:
        /*001c*/ 	.word	index@(triton_poi_fused_convolution_gelu_3)
        /*0020*/ 	.word	0x00000000


	//----- nvinfo : EIATTR_MIN_STACK_SIZE
	.align		4
.L_6:
        /*0024*/ 	.byte	0x04, 0x12
        /*0026*/ 	.short	(.L_8 - .L_7)
	.align		4
.L_7:
        /*0028*/ 	.word	index@(triton_poi_fused_convolution_gelu_3)
        /*002c*/ 	.word	0x00000000
.L_8:


//--------------------- .nv.info.triton_poi_fused_convolution_gelu_3 --------------------------
	.section	.nv.info.triton_poi_fused_convolution_gelu_3,"",@"SHT_CUDA_INFO"
	.sectionflags	@""
	.align	4


	//----- nvinfo : EIATTR_CUDA_API_VERSION
	.align		4
        /*0000*/ 	.byte	0x04, 0x37
        /*0002*/ 	.short	(.L_10 - .L_9)
.L_9:
        /*0004*/ 	.word	0x0000007c


	//----- nvinfo : EIATTR_KPARAM_INFO
	.align		4
.L_10:
        /*0008*/ 	.byte	0x04, 0x17
        /*000a*/ 	.short	(.L_12 - .L_11)
.L_11:
        /*000c*/ 	.word	0x00000000
        /*0010*/ 	.short	0x0003
        /*0012*/ 	.short	0x0018
        /*0014*/ 	.byte	0x00, 0xf0, 0x11, 0x00


	//----- nvinfo : EIATTR_KPARAM_INFO
	.align		4
.L_12:
        /*0018*/ 	.byte	0x04, 0x17
        /*001a*/ 	.short	(.L_14 - .L_13)
.L_13:
        /*001c*/ 	.word	0x00000000
        /*0020*/ 	.short	0x0002
        /*0022*/ 	.short	0x0010
        /*0024*/ 	.byte	0x00, 0xf4, 0x21, 0x00


	//----- nvinfo : EIATTR_KPARAM_INFO
	.align		4
.L_14:
        /*0028*/ 	.byte	0x04, 0x17
        /*002a*/ 	.short	(.L_16 - .L_15)
.L_15:
        /*002c*/ 	.word	0x00000000
        /*0030*/ 	.short	0x0001
        /*0032*/ 	.short	0x0008
        /*0034*/ 	.byte	0x00, 0xf4, 0x21, 0x00


	//----- nvinfo : EIATTR_KPARAM_INFO
	.align		4
.L_16:
        /*0038*/ 	.byte	0x04, 0x17
        /*003a*/ 	.short	(.L_18 - .L_17)
.L_17:
        /*003c*/ 	.word	0x00000000
        /*0040*/ 	.short	0x0000
        /*0042*/ 	.short	0x0000
        /*0044*/ 	.byte	0x00, 0xf4, 0x21, 0x00


	//----- nvinfo : EIATTR_SPARSE_MMA_MASK
	.align		4
.L_18:
        /*0048*/ 	.byte	0x03, 0x50
        /*004a*/ 	.short	0x0000


	//----- nvinfo : EIATTR_MAXREG_COUNT
	.align		4
        /*004c*/ 	.byte	0x03, 0x1b
        /*004e*/ 	.short	0x00ff


	//----- nvinfo : EIATTR_EXIT_INSTR_OFFSETS
	.align		4
        /*0050*/ 	.byte	0x04, 0x1c
        /*0052*/ 	.short	(.L_20 - .L_19)


	//   ....[0]....
.L_19:
        /*0054*/ 	.word	0x000005c0


	//----- nvinfo : EIATTR_REQNTID
	.align		4
.L_20:
        /*0058*/ 	.byte	0x04, 0x10
        /*005a*/ 	.short	(.L_22 - .L_21)
.L_21:
        /*005c*/ 	.word	0x00000080
        /*0060*/ 	.word	0x00000001
        /*0064*/ 	.word	0x00000001


	//----- nvinfo : EIATTR_CBANK_PARAM_SIZE
	.align		4
.L_22:
        /*0068*/ 	.byte	0x03, 0x19
        /*006a*/ 	.short	0x001c


	//----- nvinfo : EIATTR_PARAM_CBANK
	.align		4
        /*006c*/ 	.byte	0x04, 0x0a
        /*006e*/ 	.short	(.L_24 - .L_23)
	.align		4
.L_23:
        /*0070*/ 	.word	index@(.nv.constant0.triton_poi_fused_convolution_gelu_3)
        /*0074*/ 	.short	0x0210
        /*0076*/ 	.short	0x001c


	//----- nvinfo : EIATTR_SW_WAR
	.align		4
.L_24:
        /*0078*/ 	.byte	0x04, 0x36
        /*007a*/ 	.short	(.L_26 - .L_25)
.L_25:
        /*007c*/ 	.word	0x00000008
.L_26:


//--------------------- .nv.callgraph             --------------------------
	.section	.nv.callgraph,"",@"SHT_CUDA_CALLGRAPH"
	.align	4
	.sectionentsize	8
	.align		4
        /*0000*/ 	.word	0x00000000
	.align		4
        /*0004*/ 	.word	0xffffffff
	.align		4
        /*0008*/ 	.word	0x00000000
	.align		4
        /*000c*/ 	.word	0xfffffffe
	.align		4
        /*0010*/ 	.word	0x00000000
	.align		4
        /*0014*/ 	.word	0xfffffffd
	.align		4
        /*0018*/ 	.word	0x00000000
	.align		4
        /*001c*/ 	.word	0xfffffffc


//--------------------- .nv.constant4             --------------------------
	.section	.nv.constant4,"a",@progbits
	.align	8
	.align		8
.nv.constant4:
        /*0000*/ 	.dword	_$_str


//--------------------- .text.triton_poi_fused_convolution_gelu_3 --------------------------
	.section	.text.triton_poi_fused_convolution_gelu_3,"ax",@progbits
	.align	128
        .global         triton_poi_fused_convolution_gelu_3
        .type           triton_poi_fused_convolution_gelu_3,@function
        .size           triton_poi_fused_convolution_gelu_3,(.L_x_1 - triton_poi_fused_convolution_gelu_3)
        .other          triton_poi_fused_convolution_gelu_3,@"STO_CUDA_ENTRY STV_DEFAULT"
triton_poi_fused_convolution_gelu_3:
.text.triton_poi_fused_convolution_gelu_3:
[----:B------:R-:W-:Y:S01]  /*0000*/  LDC R1, c[0x0][0x28] ;  /* 0x00000a00ff017b82 */ /* 0x000fe20000000800 */
[----:B------:R-:W1:Y:S07]  /*0010*/  S2R R0, SR_TID.X ;  /* 0x0000000000007919 */ /* 0x000e6e0000002100 */
[----:B------:R-:W2:Y:S01]  /*0020*/  LDC.64 R10, c[0x0][0x218] ;  /* 0x00008600ff0a7b82 */ /* 0x000ea20000000a00 */
[----:B------:R-:W-:Y:S01]  /*0030*/  ULDC.64 UR4, c[0x0][0x208] ;  /* 0x0000820000047ab9 */ /* 0x000fe20000000a00 */
[----:B------:R-:W3:Y:S06]  /*0040*/  S2R R7, SR_CTAID.X ;  /* 0x0000000000077919 */ /* 0x000eec0000002500 */
[----:B------:R-:W4:Y:S01]  /*0050*/  LDC.64 R2, c[0x0][0x210] ;  /* 0x00008400ff027b82 */ /* 0x000f220000000a00 */
[----:B------:R-:W-:Y:S01]  /*0060*/  HFMA2.MMA R14, -RZ, RZ, -0.74462890625, 604.5 ;  /* 0xb9f560b9ff0e7435 */ /* 0x000fe200000001ff */
[----:B------:R-:W-:Y:S01]  /*0070*/  IMAD.MOV.U32 R13, RZ, RZ, -0x460a9f47 ;  /* 0xb9f560b9ff0d7424 */ /* 0x000fe200078e00ff */
[----:B------:R-:W-:Y:S01]  /*0080*/  HFMA2.MMA R15, -RZ, RZ, 0.958984375, -6.1690807342529296875e-05 ;  /* 0x3bac840bff0f7435 */ /* 0x000fe200000001ff */
[----:B------:R-:W-:Y:S01]  /*0090*/  IMAD.MOV.U32 R12, RZ, RZ, 0x3789ca3c ;  /* 0x3789ca3cff0c7424 */ /* 0x000fe200078e00ff */
[----:B------:R-:W-:Y:S01]  /*00a0*/  MOV R16, 0x3bac840b ;  /* 0x3bac840b00107802 */ /* 0x000fe20000000f00 */
[----:B------:R-:W-:Y:S01]  /*00b0*/  ULDC.64 UR6, c[0x0][0x220] ;  /* 0x0000880000067ab9 */ /* 0x000fe20000000a00 */
[----:B-1----:R-:W-:-:S02]  /*00c0*/  SHF.L.U32 R0, R0, 0x1, RZ ;  /* 0x0000000100007819 */ /* 0x002fc400000006ff */
[----:B---3--:R-:W-:Y:S02]  /*00d0*/  SHF.R.S32.HI R5, RZ, 0x17, R7 ;  /* 0x00000017ff057819 */ /* 0x008fe40000011407 */
[----:B------:R-:W-:Y:S02]  /*00e0*/  LOP3.LUT R0, R0, 0xfe, RZ, 0xc0, !PT ;  /* 0x000000fe00007812 */ /* 0x000fe400078ec0ff */
[----:B------:R-:W-:Y:S02]  /*00f0*/  SGXT R5, R5, 0x1 ;  /* 0x000000010505781a */ /* 0x000fe40000000200 */
[----:B------:R-:W-:-:S04]  /*0100*/  LEA R0, R7, R0, 0x8 ;  /* 0x0000000007007211 */ /* 0x000fc800078e40ff */
[----:B------:R-:W-:Y:S01]  /*0110*/  LEA.HI R5, R5, R0, RZ, 0x6 ;  /* 0x0000000005057211 */ /* 0x000fe200078f30ff */
[----:B----4-:R-:W-:-:S03]  /*0120*/  IMAD.WIDE R2, R0, 0x4, R2 ;  /* 0x0000000400027825 */ /* 0x010fc600078e0202 */
[----:B------:R-:W-:-:S04]  /*0130*/  SHF.R.S32.HI R5, RZ, 0x6, R5 ;  /* 0x00000006ff057819 */ /* 0x000fc80000011405 */
[----:B------:R-:W-:-:S04]  /*0140*/  LEA.HI R4, R5, R5, RZ, 0x4 ;  /* 0x0000000505047211 */ /* 0x000fc800078f20ff */
[----:B------:R-:W-:-:S04]  /*0150*/  LOP3.LUT R4, R4, 0xfffffff0, RZ, 0xc0, !PT ;  /* 0xfffffff004047812 */ /* 0x000fc800078ec0ff */
[----:B------:R-:W-:-:S05]  /*0160*/  IADD3 R5, R5, -R4, RZ ;  /* 0x8000000405057210 */ /* 0x000fca0007ffe0ff */
[----:B--2---:R-:W-:Y:S02]  /*0170*/  IMAD.WIDE R10, R5, 0x4, R10 ;  /* 0x00000004050a7825 */ /* 0x004fe400078e020a */
[----:B------:R-:W2:Y:S04]  /*0180*/  LDG.E.64 R4, desc[UR4][R2.64] ;  /* 0x0000000402047981 */ /* 0x000ea8000c1e1b00 */
[----:B------:R1:W2:Y:S02]  /*0190*/  LDG.E.EL R10, desc[UR4][R10.64] ;  /* 0x000000040a0a7981 */ /* 0x0002a4000c2e1900 */
[----:B-1----:R-:W-:Y:S01]  /*01a0*/  HFMA2.MMA R11, -RZ, RZ, 0.470947265625, -12.46875 ;  /* 0x3789ca3cff0b7435 */ /* 0x002fe200000001ff */
[--C-:B--2---:R-:W-:Y:S01]  /*01b0*/  FADD R4, R4, R10.reuse ;  /* 0x0000000a04047221 */ /* 0x104fe20000000000 */
[----:B------:R-:W-:-:S03]  /*01c0*/  FADD R5, R5, R10 ;  /* 0x0000000a05057221 */ /* 0x000fc60000000000 */
[----:B------:R-:W-:Y:S01]  /*01d0*/  FMUL R7, R4, 0.70710676908493041992 ;  /* 0x3f3504f304077820 */ /* 0x000fe20000400000 */
[----:B------:R-:W-:Y:S01]  /*01e0*/  FMUL R6, R5, 0.70710676908493041992 ;  /* 0x3f3504f305067820 */ /* 0x000fe20000400000 */
[----:B------:R-:W-:Y:S02]  /*01f0*/  STG.E.64 desc[UR4][R2.64], R4 ;  /* 0x0000000402007986 */ /* 0x000fe4000c101b04 */
[----:B------:R-:W-:Y:S01]  /*0200*/  FADD.FTZ R8, |R7|, -RZ ;  /* 0x800000ff07087221 */ /* 0x000fe20000010200 */
[----:B------:R-:W-:-:S04]  /*0210*/  FADD.FTZ R9, |R6|, -RZ ;  /* 0x800000ff06097221 */ /* 0x000fc80000010200 */
[----:B------:R-:W-:Y:S02]  /*0220*/  FSETP.GE.AND P0, PT, R8, 1.0029599666595458984, PT ;  /* 0x3f8060fe0800780b */ /* 0x000fe40003f06000 */
[----:B------:R-:W-:-:S11]  /*0230*/  FSETP.GE.AND P1, PT, R9, 1.0029599666595458984, PT ;  /* 0x3f8060fe0900780b */ /* 0x000fd60003f26000 */
[----:B------:R-:W-:Y:S01]  /*0240*/  @!P0 MOV R11, 0x38b1e96a ;  /* 0x38b1e96a000b8802 */ /* 0x000fe20000000f00 */
[----:B------:R-:W-:Y:S02]  /*0250*/  @!P0 IMAD.MOV.U32 R13, RZ, RZ, -0x45a8b2e0 ;  /* 0xba574d20ff0d8424 */ /* 0x000fe400078e00ff */
[----:B------:R-:W-:Y:S01]  /*0260*/  @!P0 FMUL R8, R7, R7 ;  /* 0x0000000707088220 */ /* 0x000fe20000400000 */
[----:B------:R-:W-:Y:S01]  /*0270*/  @!P1 MOV R12, 0x38b1e96a ;  /* 0x38b1e96a000c9802 */ /* 0x000fe20000000f00 */
[----:B------:R-:W-:Y:S01]  /*0280*/  @!P1 FMUL R9, R6, R6 ;  /* 0x0000000606099220 */ /* 0x000fe20000400000 */
[----:B------:R-:W-:Y:S01]  /*0290*/  @!P1 MOV R14, 0xba574d20 ;  /* 0xba574d20000e9802 */ /* 0x000fe20000000f00 */
[----:B------:R-:W-:Y:S01]  /*02a0*/  FFMA.FTZ R10, R8, R11, R13 ;  /* 0x0000000b080a7223 */ /* 0x000fe2000001000d */
[----:B------:R-:W-:Y:S01]  /*02b0*/  @!P0 MOV R15, 0x3baad5ea ;  /* 0x3baad5ea000f8802 */ /* 0x000fe20000000f00 */
[----:B------:R-:W-:Y:S01]  /*02c0*/  IMAD.MOV.U32 R11, RZ, RZ, -0x42f37e9e ;  /* 0xbd0c8162ff0b7424 */ /* 0x000fe200078e00ff */
[----:B------:R-:W-:Y:S01]  /*02d0*/  @!P1 MOV R16, 0x3baad5ea ;  /* 0x3baad5ea00109802 */ /* 0x000fe20000000f00 */
[----:B------:R-:W-:Y:S01]  /*02e0*/  FFMA.FTZ R17, R9, R12, R14 ;  /* 0x0000000c09117223 */ /* 0x000fe2000001000e */
[----:B------:R-:W-:Y:S01]  /*02f0*/  HFMA2.MMA R12, -RZ, RZ, -1.26171875, -2.110004425048828125e-05 ;  /* 0xbd0c8162ff0c7435 */ /* 0x000fe200000001ff */
[----:B------:R-:W-:-:S02]  /*0300*/  @!P0 IMAD.MOV.U32 R11, RZ, RZ, -0x4323e419 ;  /* 0xbcdc1be7ff0b8424 */ /* 0x000fc400078e00ff */
[-C--:B------:R-:W-:Y:S01]  /*0310*/  FFMA.FTZ R10, R10, R8.reuse, R15 ;  /* 0x000000080a0a7223 */ /* 0x080fe2000001000f */
[----:B------:R-:W-:Y:S01]  /*0320*/  HFMA2.MMA R14, -RZ, RZ, 1.52734375, -41152 ;  /* 0x3e1cf906ff0e7435 */ /* 0x000fe200000001ff */
[-C--:B------:R-:W-:Y:S01]  /*0330*/  FFMA.FTZ R17, R17, R9.reuse, R16 ;  /* 0x0000000911117223 */ /* 0x080fe20000010010 */
[----:B------:R-:W-:Y:S01]  /*0340*/  HFMA2.MMA R16, -RZ, RZ, 1.853515625, -0.00091457366943359375 ;  /* 0x3f6a937eff107435 */ /* 0x000fe200000001ff */
[----:B------:R-:W-:Y:S01]  /*0350*/  FFMA.FTZ R10, R10, R8, R11 ;  /* 0x000000080a0a7223 */ /* 0x000fe2000001000b */
[----:B------:R-:W-:Y:S01]  /*0360*/  @!P1 MOV R12, 0xbcdc1be7 ;  /* 0xbcdc1be7000c9802 */ /* 0x000fe20000000f00 */
[----:B------:R-:W-:Y:S01]  /*0370*/  HFMA2.MMA R11, -RZ, RZ, 1.52734375, -41152 ;  /* 0x3e1cf906ff0b7435 */ /* 0x000fe200000001ff */
[----:B------:R-:W-:Y:S01]  /*0380*/  @!P1 MOV R14, 0x3de718af ;  /* 0x3de718af000e9802 */ /* 0x000fe20000000f00 */
[----:B------:R-:W-:Y:S01]  /*0390*/  HFMA2.MMA R13, -RZ, RZ, 1.853515625, -0.00091457366943359375 ;  /* 0x3f6a937eff0d7435 */ /* 0x000fe200000001ff */
[----:B------:R-:W-:Y:S02]  /*03a0*/  @!P1 IMAD.MOV.U32 R16, RZ, RZ, -0x413f6c54 ;  /* 0xbec093acff109424 */ /* 0x000fe400078e00ff */
[----:B------:R-:W-:Y:S01]  /*03b0*/  FFMA.FTZ R17, R17, R9, R12 ;  /* 0x0000000911117223 */ /* 0x000fe2000001000c */
[----:B------:R-:W-:Y:S01]  /*03c0*/  HFMA2.MMA R15, -RZ, RZ, 1.78125, -136.25 ;  /* 0x3f20d842ff0f7435 */ /* 0x000fe200000001ff */
[----:B------:R-:W-:-:S02]  /*03d0*/  @!P0 MOV R11, 0x3de718af ;  /* 0x3de718af000b8802 */ /* 0x000fc40000000f00 */
[-C--:B------:R-:W-:Y:S01]  /*03e0*/  FFMA.FTZ R17, R17, R9.reuse, R14 ;  /* 0x0000000911117223 */ /* 0x080fe2000001000e */
[----:B------:R-:W-:Y:S02]  /*03f0*/  @!P0 MOV R13, 0xbec093ac ;  /* 0xbec093ac000d8802 */ /* 0x000fe40000000f00 */
[-C--:B------:R-:W-:Y:S01]  /*0400*/  FFMA.FTZ R10, R10, R8.reuse, R11 ;  /* 0x000000080a0a7223 */ /* 0x080fe2000001000b */
[----:B------:R-:W-:Y:S01]  /*0410*/  MOV R12, 0x3f20d842 ;  /* 0x3f20d842000c7802 */ /* 0x000fe20000000f00 */
[-C--:B------:R-:W-:Y:S01]  /*0420*/  FFMA.FTZ R17, R17, R9.reuse, R16 ;  /* 0x0000000911117223 */ /* 0x080fe20000010010 */
[----:B------:R-:W-:Y:S01]  /*0430*/  @!P1 IMAD.MOV.U32 R12, RZ, RZ, 0x3e0375d3 ;  /* 0x3e0375d3ff0c9424 */ /* 0x000fe200078e00ff */
[----:B------:R-:W-:Y:S01]  /*0440*/  @!P0 MOV R15, 0x3e0375d3 ;  /* 0x3e0375d3000f8802 */ /* 0x000fe20000000f00 */
[----:B------:R-:W-:Y:S01]  /*0450*/  FFMA.FTZ R10, R10, R8, R13 ;  /* 0x000000080a0a7223 */ /* 0x000fe2000001000d */
[----:B------:R-:W-:Y:S01]  /*0460*/  FSEL R11, -R9, R6, P1 ;  /* 0x00000006090b7208 */ /* 0x000fe20000800100 */
[----:B------:R-:W-:Y:S01]  /*0470*/  FFMA.FTZ R12, R17, R9, R12 ;  /* 0x00000009110c7223 */ /* 0x000fe2000001000c */
[----:B------:R-:W-:Y:S01]  /*0480*/  FSEL R9, -R8, R7, P0 ;  /* 0x0000000708097208 */ /* 0x000fe20000000100 */
[----:B------:R-:W-:-:S02]  /*0490*/  FFMA.FTZ R10, R10, R8, R15 ;  /* 0x000000080a0a7223 */ /* 0x000fc4000001000f */
[----:B------:R-:W-:Y:S02]  /*04a0*/  FFMA.FTZ R11, R12, R11, R11 ;  /* 0x0000000b0c0b7223 */ /* 0x000fe4000001000b */
[----:B------:R-:W-:Y:S01]  /*04b0*/  FFMA.FTZ R9, R10, R9, R9 ;  /* 0x000000090a097223 */ /* 0x000fe20000010009 */
[----:B------:R-:W-:Y:S01]  /*04c0*/  FMUL R10, R4, 0.5 ;  /* 0x3f000000040a7820 */ /* 0x000fe20000400000 */
[----:B------:R-:W1:Y:S08]  /*04d0*/  @P1 MUFU.EX2 R12, R11 ;  /* 0x0000000b000c1308 */ /* 0x000e700000000800 */
[----:B------:R-:W2:Y:S01]  /*04e0*/  @P0 MUFU.EX2 R8, R9 ;  /* 0x0000000900080308 */ /* 0x000ea20000000800 */
[----:B-1----:R-:W-:-:S05]  /*04f0*/  @P1 FADD R13, -R12, 1 ;  /* 0x3f8000000c0d1421 */ /* 0x002fca0000000100 */
[----:B------:R-:W-:Y:S01]  /*0500*/  @P1 LOP3.LUT R11, R13, 0x80000000, R6, 0xf8, !PT ;  /* 0x800000000d0b1812 */ /* 0x000fe200078ef806 */
[----:B--2---:R-:W-:-:S04]  /*0510*/  @P0 FADD R8, -R8, 1 ;  /* 0x3f80000008080421 */ /* 0x004fc80000000100 */
[----:B------:R-:W-:Y:S01]  /*0520*/  FADD R11, R11, 1 ;  /* 0x3f8000000b0b7421 */ /* 0x000fe20000000000 */
[----:B------:R-:W-:Y:S01]  /*0530*/  @P0 LOP3.LUT R9, R8, 0x80000000, R7, 0xf8, !PT ;  /* 0x8000000008090812 */ /* 0x000fe200078ef807 */
[----:B------:R-:W-:Y:S01]  /*0540*/  FMUL R8, R5, 0.5 ;  /* 0x3f00000005087820 */ /* 0x000fe20000400000 */
[----:B------:R-:W-:Y:S02]  /*0550*/  SHF.R.S32.HI R7, RZ, 0x1f, R0 ;  /* 0x0000001fff077819 */ /* 0x000fe40000011400 */
[----:B------:R-:W-:Y:S01]  /*0560*/  LEA R6, P0, R0, UR6, 0x2 ;  /* 0x0000000600067c11 */ /* 0x000fe2000f8010ff */
[----:B------:R-:W-:Y:S01]  /*0570*/  FADD R9, R9, 1 ;  /* 0x3f80000009097421 */ /* 0x000fe20000000000 */
[----:B------:R-:W-:Y:S02]  /*0580*/  FMUL R11, R8, R11 ;  /* 0x0000000b080b7220 */ /* 0x000fe40000400000 */
[----:B------:R-:W-:Y:S01]  /*0590*/  LEA.HI.X R7, R0, UR7, R7, 0x2, P0 ;  /* 0x0000000700077c11 */ /* 0x000fe200080f1407 */
[----:B------:R-:W-:-:S05]  /*05a0*/  FMUL R10, R10, R9 ;  /* 0x000000090a0a7220 */ /* 0x000fca0000400000 */
[----:B------:R-:W-:Y:S01]  /*05b0*/  STG.E.64 desc[UR4][R6.64], R10 ;  /* 0x0000000a06007986 */ /* 0x000fe2000c101b04 */
[----:B------:R-:W-:Y:S05]  /*05c0*/  EXIT ;  /* 0x000000000000794d */ /* 0x000fea0003800000 */
.L_x_0:
[----:B------:R-:W-:-:S00]  /*05d0*/  BRA `(.L_x_0) ;  /* 0xfffffffc00fc7947 */ /* 0x000fc0000383ffff */
[----:B------:R-:W-:-:S00]  /*05e0*/  NOP ;  /* 0x0000000000007918 */ /* 0x000fc00000000000 */
        /* <DEDUP_REMOVED lines=9> */
.L_x_1:


//--------------------- .nv.global.init           --------------------------
	.section	.nv.global.init,"aw",@progbits
.nv.global.init:
	.type		_$_str,@object
	.size		_$_str,(.L_0 - _$_str)
_$_str:
        /*0000*/ 	.byte	0x5f, 0x5f, 0x43, 0x55, 0x44, 0x41, 0x5f, 0x46, 0x54, 0x5a, 0x00
.L_0:


//--------------------- .nv.constant0.triton_poi_fused_convolution_gelu_3 --------------------------
	.section	.nv.constant0.triton_poi_fused_convolution_gelu_3,"a",@progbits
	.sectionflags	@""
	.align	4
.nv.constant0.triton_poi_fused_convolution_gelu_3:
	.zero		556
